//
// Generated by NVIDIA NVVM Compiler
//
// Compiler Build ID: CL-36424714
// Cuda compilation tools, release 13.0, V13.0.88
// Based on NVVM 20.0.0
//

.version 9.0
.target sm_100
.address_size 64

	// .globl	_Z3sumPiiS_
// _ZZ3sumPiiS_E4temp has been demoted

.visible .entry _Z3sumPiiS_(
	.param .u64 .ptr .align 1 _Z3sumPiiS__param_0,
	.param .u32 _Z3sumPiiS__param_1,
	.param .u64 .ptr .align 1 _Z3sumPiiS__param_2
)
{
	.reg .pred 	%p<6>;
	.reg .b32 	%r<20>;
	.reg .b64 	%rd<9>;
	// demoted variable
	.shared .align 4 .b8 _ZZ3sumPiiS_E4temp[4096];
	ld.param.u64 	%rd1, [_Z3sumPiiS__param_0];
	ld.param.u32 	%r8, [_Z3sumPiiS__param_1];
	ld.param.u64 	%rd2, [_Z3sumPiiS__param_2];
	mov.u32 	%r1, %tid.x;
	mov.u32 	%r2, %ctaid.x;
	mov.u32 	%r19, %ntid.x;
	mad.lo.s32 	%r4, %r2, %r19, %r1;
	setp.ge.s32 	%p1, %r4, %r8;
	shl.b32 	%r9, %r1, 2;
	mov.u32 	%r10, _ZZ3sumPiiS_E4temp;
	add.s32 	%r5, %r10, %r9;
	@%p1 bra 	$L__BB0_2;
	cvta.to.global.u64 	%rd3, %rd1;
	mul.wide.s32 	%rd4, %r4, 4;
	add.s64 	%rd5, %rd3, %rd4;
	ld.global.u32 	%r12, [%rd5];
	st.shared.u32 	[%r5], %r12;
	bra.uni 	$L__BB0_3;
$L__BB0_2:
	mov.b32 	%r11, 0;
	st.shared.u32 	[%r5], %r11;
$L__BB0_3:
	bar.sync 	0;
	setp.lt.u32 	%p2, %r19, 2;
	@%p2 bra 	$L__BB0_7;
$L__BB0_4:
	shr.u32 	%r7, %r19, 1;
	setp.ge.u32 	%p3, %r1, %r7;
	@%p3 bra 	$L__BB0_6;
	shl.b32 	%r13, %r7, 2;
	add.s32 	%r14, %r5, %r13;
	ld.shared.u32 	%r15, [%r14];
	ld.shared.u32 	%r16, [%r5];
	add.s32 	%r17, %r16, %r15;
	st.shared.u32 	[%r5], %r17;
$L__BB0_6:
	bar.sync 	0;
	setp.gt.u32 	%p4, %r19, 3;
	mov.u32 	%r19, %r7;
	@%p4 bra 	$L__BB0_4;
$L__BB0_7:
	setp.ne.s32 	%p5, %r1, 0;
	@%p5 bra 	$L__BB0_9;
	ld.shared.u32 	%r18, [_ZZ3sumPiiS_E4temp];
	cvta.to.global.u64 	%rd6, %rd2;
	mul.wide.u32 	%rd7, %r2, 4;
	add.s64 	%rd8, %rd6, %rd7;
	st.global.u32 	[%rd8], %r18;
$L__BB0_9:
	ret;

}


// ===== COMPILED SASS (sm_100) =====

	.target	sm_100

	.elftype	@"ET_EXEC"


//--------------------- .note.nv.tkinfo           --------------------------
	.section	.note.nv.tkinfo,"",@"SHT_NOTE"
	.sectionflags	@"SHF_NOTE_NV_TKINFO"
	.tkinfo
        /*0018*/ 	.word	0x00000002
        /*0030*/ 	.string	""
        /*0030*/ 	.string	"ptxas"
        /*0030*/ 	.string	"Cuda compilation tools, release 13.0, V13.0.88"
        /*0030*/ 	.string	"Build cuda_13.0.r13.0/compiler.36424714_0"
        /*0030*/ 	.string	"-arch sm_100 -m 64 "



//--------------------- .note.nv.cuinfo           --------------------------
	.section	.note.nv.cuinfo,"",@"SHT_NOTE"
	.sectionflags	@"SHF_NOTE_NV_CUINFO"
        /*0018*/ 	.short	0x0002
        /*001a*/ 	.short	0x0064
        /*001c*/ 	.short	0x0082
	.zero		2


//--------------------- .nv.info                  --------------------------
	.section	.nv.info,"",@"SHT_CUDA_INFO"
	.align	4


	//----- nvinfo : EIATTR_REGCOUNT
	.align		4
        /*0000*/ 	.byte	0x04, 0x2f
        /*0002*/ 	.short	(.L_1 - .L_0)
	.align		4
.L_0:
        /*0004*/ 	.word	index@(_Z3sumPiiS_)
        /*0008*/ 	.word	0x0000000a


	//----- nvinfo : EIATTR_FRAME_SIZE
	.align		4
.L_1:
        /*000c*/ 	.byte	0x04, 0x11
        /*000e*/ 	.short	(.L_3 - .L_2)
	.align		4
.L_2:
        /*0010*/ 	.word	index@(_Z3sumPiiS_)
        /*0014*/ 	.word	0x00000000


	//----- nvinfo : EIATTR_MIN_STACK_SIZE
	.align		4
.L_3:
        /*0018*/ 	.byte	0x04, 0x12
        /*001a*/ 	.short	(.L_5 - .L_4)
	.align		4
.L_4:
        /*001c*/ 	.word	index@(_Z3sumPiiS_)
        /*0020*/ 	.word	0x00000000
.L_5:


//--------------------- .nv.compat                --------------------------
	.section	.nv.compat,"",@"SHT_CUDA_COMPAT_INFO"
	.align	4
        /*0000*/ 	.byte	0x02, 0x09, 0x00, 0x00, 0x02, 0x02, 0x01, 0x00, 0x02, 0x05, 0x05, 0x00, 0x03, 0x07, 0x01, 0x01
        /*0010*/ 	.byte	0x02, 0x03, 0x00, 0x00, 0x02, 0x06, 0x01, 0x00, 0x04, 0x0b, 0x08, 0x00, 0x09, 0x00, 0x00, 0x00
        /*0020*/ 	.byte	0x00, 0x00, 0x00, 0x00


//--------------------- .nv.info._Z3sumPiiS_      --------------------------
	.section	.nv.info._Z3sumPiiS_,"",@"SHT_CUDA_INFO"
	.sectionflags	@""
	.align	4


	//----- nvinfo : EIATTR_CUDA_API_VERSION
	.align		4
        /*0000*/ 	.byte	0x04, 0x37
        /*0002*/ 	.short	(.L_7 - .L_6)
.L_6:
        /*0004*/ 	.word	0x00000082


	//----- nvinfo : EIATTR_KPARAM_INFO
	.align		4
.L_7:
        /*0008*/ 	.byte	0x04, 0x17
        /*000a*/ 	.short	(.L_9 - .L_8)
.L_8:
        /*000c*/ 	.word	0x00000000
        /*0010*/ 	.short	0x0002
        /*0012*/ 	.short	0x0010
        /*0014*/ 	.byte	0x00, 0xf5, 0x21, 0x00


	//----- nvinfo : EIATTR_KPARAM_INFO
	.align		4
.L_9:
        /*0018*/ 	.byte	0x04, 0x17
        /*001a*/ 	.short	(.L_11 - .L_10)
.L_10:
        /*001c*/ 	.word	0x00000000
        /*0020*/ 	.short	0x0001
        /*0022*/ 	.short	0x0008
        /*0024*/ 	.byte	0x00, 0xf0, 0x11, 0x00


	//----- nvinfo : EIATTR_KPARAM_INFO
	.align		4
.L_11:
        /*0028*/ 	.byte	0x04, 0x17
        /*002a*/ 	.short	(.L_13 - .L_12)
.L_12:
        /*002c*/ 	.word	0x00000000
        /*0030*/ 	.short	0x0000
        /*0032*/ 	.short	0x0000
        /*0034*/ 	.byte	0x00, 0xf5, 0x21, 0x00


	//----- nvinfo : EIATTR_SPARSE_MMA_MASK
	.align		4
.L_13:
        /*0038*/ 	.byte	0x03, 0x50
        /*003a*/ 	.short	0x0000


	//----- nvinfo : EIATTR_MAXREG_COUNT
	.align		4
        /*003c*/ 	.byte	0x03, 0x1b
        /*003e*/ 	.short	0x00ff


	//----- nvinfo : EIATTR_NUM_BARRIERS
	.align		4
        /*0040*/ 	.byte	0x02, 0x4c
        /*0042*/ 	.byte	0x01
	.zero		1


	//----- nvinfo : EIATTR_MERCURY_ISA_VERSION
	.align		4
        /*0044*/ 	.byte	0x03, 0x5f
        /*0046*/ 	.short	0x0101


	//----- nvinfo : EIATTR_VRC_CTA_INIT_COUNT
	.align		4
        /*0048*/ 	.byte	0x02, 0x4a
	.zero		1
	.zero		1


	//----- nvinfo : EIATTR_EXIT_INSTR_OFFSETS
	.align		4
        /*004c*/ 	.byte	0x04, 0x1c
        /*004e*/ 	.short	(.L_15 - .L_14)


	//   ....[0]....
.L_14:
        /*0050*/ 	.word	0x00000210


	//   ....[1]....
        /*0054*/ 	.word	0x00000290


	//----- nvinfo : EIATTR_CBANK_PARAM_SIZE
	.align		4
.L_15:
        /*0058*/ 	.byte	0x03, 0x19
        /*005a*/ 	.short	0x0018


	//----- nvinfo : EIATTR_PARAM_CBANK
	.align		4
        /*005c*/ 	.byte	0x04, 0x0a
        /*005e*/ 	.short	(.L_17 - .L_16)
	.align		4
.L_16:
        /*0060*/ 	.word	index@(.nv.constant0._Z3sumPiiS_)
        /*0064*/ 	.short	0x0380
        /*0066*/ 	.short	0x0018


	//----- nvinfo : EIATTR_SW_WAR
	.align		4
.L_17:
        /*0068*/ 	.byte	0x04, 0x36
        /*006a*/ 	.short	(.L_19 - .L_18)
.L_18:
        /*006c*/ 	.word	0x00000008
.L_19:


//--------------------- .nv.callgraph             --------------------------
	.section	.nv.callgraph,"",@"SHT_CUDA_CALLGRAPH"
	.align	4
	.sectionentsize	8
	.align		4
        /*0000*/ 	.word	0x00000000
	.align		4
        /*0004*/ 	.word	0xffffffff
	.align		4
        /*0008*/ 	.word	0x00000000
	.align		4
        /*000c*/ 	.word	0xfffffffe
	.align		4
        /*0010*/ 	.word	0x00000000
	.align		4
        /*0014*/ 	.word	0xfffffffd
	.align		4
        /*0018*/ 	.word	0x00000000
	.align		4
        /*001c*/ 	.word	0xfffffffc


//--------------------- .text._Z3sumPiiS_         --------------------------
	.section	.text._Z3sumPiiS_,"ax",@progbits
	.align	128
        .global         _Z3sumPiiS_
        .type           _Z3sumPiiS_,@function
        .size           _Z3sumPiiS_,(.L_x_3 - _Z3sumPiiS_)
        .other          _Z3sumPiiS_,@"STO_CUDA_ENTRY STV_DEFAULT"
_Z3sumPiiS_:
.text._Z3sumPiiS_:
[----:B------:R-:W-:Y:S01]  /*0000*/  LDC R1, c[0x0][0x37c] ;  /* 0x0000df00ff017b82 */ /* 0x000fe20000000800 */
[----:B------:R-:W0:Y:S01]  /*0010*/  S2R R6, SR_TID.X ;  /* 0x0000000000067919 */ /* 0x000e220000002100 */
[----:B------:R-:W0:Y:S01]  /*0020*/  LDCU UR8, c[0x0][0x360] ;  /* 0x00006c00ff0877ac */ /* 0x000e220008000800 */
[----:B------:R-:W0:Y:S01]  /*0030*/  S2R R7, SR_CTAID.X ;  /* 0x0000000000077919 */ /* 0x000e220000002500 */
[----:B------:R-:W1:Y:S01]  /*0040*/  LDCU UR4, c[0x0][0x388] ;  /* 0x00007100ff0477ac */ /* 0x000e620008000800 */
[----:B------:R-:W2:Y:S01]  /*0050*/  LDCU.64 UR6, c[0x0][0x358] ;  /* 0x00006b00ff0677ac */ /* 0x000ea20008000a00 */
[----:B0-----:R-:W-:-:S05]  /*0060*/  IMAD R5, R7, UR8, R6 ;  /* 0x0000000807057c24 */ /* 0x001fca000f8e0206 */
[----:B-1----:R-:W-:-:S13]  /*0070*/  ISETP.GE.AND P1, PT, R5, UR4, PT ;  /* 0x0000000405007c0c */ /* 0x002fda000bf26270 */
[----:B------:R-:W0:Y:S02]  /*0080*/  @!P1 LDC.64 R2, c[0x0][0x380] ;  /* 0x0000e000ff029b82 */ /* 0x000e240000000a00 */
[----:B0-----:R-:W-:-:S06]  /*0090*/  @!P1 IMAD.WIDE R2, R5, 0x4, R2 ;  /* 0x0000000405029825 */ /* 0x001fcc00078e0202 */
[----:B--2---:R-:W2:Y:S01]  /*00a0*/  @!P1 LDG.E R3, desc[UR6][R2.64] ;  /* 0x0000000602039981 */ /* 0x004ea2000c1e1900 */
[----:B------:R-:W0:Y:S01]  /*00b0*/  S2UR UR5, SR_CgaCtaId ;  /* 0x00000000000579c3 */ /* 0x000e220000008800 */
[----:B------:R-:W-:Y:S01]  /*00c0*/  IMAD.U32 R4, RZ, RZ, UR8 ;  /* 0x00000008ff047e24 */ /* 0x000fe2000f8e00ff */
[----:B------:R-:W-:Y:S01]  /*00d0*/  UMOV UR4, 0x400 ;  /* 0x0000040000047882 */ /* 0x000fe20000000000 */
[----:B------:R-:W-:-:S03]  /*00e0*/  ISETP.NE.AND P0, PT, R6, RZ, PT ;  /* 0x000000ff0600720c */ /* 0x000fc60003f05270 */
[----:B------:R-:W-:Y:S01]  /*00f0*/  ISETP.GE.U32.AND P2, PT, R4, 0x2, PT ;  /* 0x000000020400780c */ /* 0x000fe20003f46070 */
[----:B0-----:R-:W-:-:S06]  /*0100*/  ULEA UR4, UR5, UR4, 0x18 ;  /* 0x0000000405047291 */ /* 0x001fcc000f8ec0ff */
[----:B------:R-:W-:-:S05]  /*0110*/  LEA R0, R6, UR4, 0x2 ;  /* 0x0000000406007c11 */ /* 0x000fca000f8e10ff */
[----:B--2---:R0:W-:Y:S04]  /*0120*/  @!P1 STS [R0], R3 ;  /* 0x0000000300009388 */ /* 0x0041e80000000800 */
[----:B------:R0:W-:Y:S01]  /*0130*/  @P1 STS [R0], RZ ;  /* 0x000000ff00001388 */ /* 0x0001e20000000800 */
[----:B------:R-:W-:Y:S06]  /*0140*/  BAR.SYNC.DEFER_BLOCKING 0x0 ;  /* 0x0000000000007b1d */ /* 0x000fec0000010000 */
[----:B------:R-:W-:Y:S05]  /*0150*/  @!P2 BRA `(.L_x_0) ;  /* 0x00000000002ca947 */ /* 0x000fea0003800000 */
.L_x_1:
[----:B------:R-:W-:-:S04]  /*0160*/  SHF.R.U32.HI R5, RZ, 0x1, R4 ;  /* 0x00000001ff057819 */ /* 0x000fc80000011604 */
[----:B------:R-:W-:-:S13]  /*0170*/  ISETP.GE.U32.AND P1, PT, R6, R5, PT ;  /* 0x000000050600720c */ /* 0x000fda0003f26070 */
[----:B------:R-:W-:Y:S01]  /*0180*/  @!P1 IMAD R2, R5, 0x4, R0 ;  /* 0x0000000405029824 */ /* 0x000fe200078e0200 */
[----:B0-----:R-:W-:Y:S05]  /*0190*/  @!P1 LDS R3, [R0] ;  /* 0x0000000000039984 */ /* 0x001fea0000000800 */
[----:B------:R-:W0:Y:S02]  /*01a0*/  @!P1 LDS R2, [R2] ;  /* 0x0000000002029984 */ /* 0x000e240000000800 */
[----:B0-----:R-:W-:-:S05]  /*01b0*/  @!P1 IMAD.IADD R3, R2, 0x1, R3 ;  /* 0x0000000102039824 */ /* 0x001fca00078e0203 */
[----:B------:R1:W-:Y:S01]  /*01c0*/  @!P1 STS [R0], R3 ;  /* 0x0000000300009388 */ /* 0x0003e20000000800 */
[----:B------:R-:W-:Y:S01]  /*01d0*/  BAR.SYNC.DEFER_BLOCKING 0x0 ;  /* 0x0000000000007b1d */ /* 0x000fe20000010000 */
[----:B------:R-:W-:Y:S01]  /*01e0*/  ISETP.GT.U32.AND P1, PT, R4, 0x3, PT ;  /* 0x000000030400780c */ /* 0x000fe20003f24070 */
[----:B------:R-:W-:-:S12]  /*01f0*/  IMAD.MOV.U32 R4, RZ, RZ, R5 ;  /* 0x000000ffff047224 */ /* 0x000fd800078e0005 */
[----:B-1----:R-:W-:Y:S05]  /*0200*/  @P1 BRA `(.L_x_1) ;  /* 0xfffffffc00d41947 */ /* 0x002fea000383ffff */
.L_x_0:
[----:B------:R-:W-:Y:S05]  /*0210*/  @P0 EXIT ;  /* 0x000000000000094d */ /* 0x000fea0003800000 */
[----:B------:R-:W1:Y:S01]  /*0220*/  S2UR UR5, SR_CgaCtaId ;  /* 0x00000000000579c3 */ /* 0x000e620000008800 */
[----:B------:R-:W-:-:S07]  /*0230*/  UMOV UR4, 0x400 ;  /* 0x0000040000047882 */ /* 0x000fce0000000000 */
[----:B0-----:R-:W0:Y:S01]  /*0240*/  LDC.64 R2, c[0x0][0x390] ;  /* 0x0000e400ff027b82 */ /* 0x001e220000000a00 */
[----:B-1----:R-:W-:Y:S01]  /*0250*/  ULEA UR4, UR5, UR4, 0x18 ;  /* 0x0000000405047291 */ /* 0x002fe2000f8ec0ff */
[----:B0-----:R-:W-:-:S08]  /*0260*/  IMAD.WIDE.U32 R2, R7, 0x4, R2 ;  /* 0x0000000407027825 */ /* 0x001fd000078e0002 */
[----:B------:R-:W0:Y:S04]  /*0270*/  LDS R5, [UR4] ;  /* 0x00000004ff057984 */ /* 0x000e280008000800 */
[----:B0-----:R-:W-:Y:S01]  /*0280*/  STG.E desc[UR6][R2.64], R5 ;  /* 0x0000000502007986 */ /* 0x001fe2000c101906 */
[----:B------:R-:W-:Y:S05]  /*0290*/  EXIT ;  /* 0x000000000000794d */ /* 0x000fea0003800000 */
.L_x_2:
[----:B------:R-:W-:-:S00]  /*02a0*/  BRA `(.L_x_2) ;  /* 0xfffffffc00fc7947 */ /* 0x000fc0000383ffff */
[----:B------:R-:W-:-:S00]  /*02b0*/  NOP ;  /* 0x0000000000007918 */ /* 0x000fc00000000000 */
        /* <DEDUP_REMOVED lines=12> */
.L_x_3:


//--------------------- .nv.shared._Z3sumPiiS_    --------------------------
	.section	.nv.shared._Z3sumPiiS_,"aw",@nobits
	.sectionflags	@""
	.align	4
.nv.shared._Z3sumPiiS_:
	.zero		5120


//--------------------- .nv.shared.reserved.0     --------------------------
	.section	.nv.shared.reserved.0,"aw",@nobits
	.weak		__nv_reservedSMEM_offset_0_alias
	.size		__nv_reservedSMEM_offset_0_alias, 0, 64
	.other		__nv_reservedSMEM_offset_0_alias,@"STO_CUDA_RESERVED_SHARED STV_DEFAULT"
__nv_reservedSMEM_offset_0_alias:
	.zero		0
	.zero		64


//--------------------- .nv.constant0._Z3sumPiiS_ --------------------------
	.section	.nv.constant0._Z3sumPiiS_,"a",@progbits
	.sectionflags	@""
	.align	4
.nv.constant0._Z3sumPiiS_:
	.zero		920


//--------------------- SYMBOLS --------------------------

	.type		.nv.reservedSmem.offset0,@object
	.size		.nv.reservedSmem.offset0,0x4
	.type		.nv.reservedSmem.cap,@object
	.size		.nv.reservedSmem.cap,0x4
